//
// Generated by NVIDIA NVVM Compiler
//
// Compiler Build ID: CL-36424714
// Cuda compilation tools, release 13.0, V13.0.88
// Based on NVVM 20.0.0
//

.version 9.0
.target sm_100
.address_size 64

	// .globl	_Z14transformacionPfS_S_i
.extern .shared .align 16 .b8 sdata[];

.visible .entry _Z14transformacionPfS_S_i(
	.param .u64 .ptr .align 1 _Z14transformacionPfS_S_i_param_0,
	.param .u64 .ptr .align 1 _Z14transformacionPfS_S_i_param_1,
	.param .u64 .ptr .align 1 _Z14transformacionPfS_S_i_param_2,
	.param .u32 _Z14transformacionPfS_S_i_param_3
)
{
	.reg .pred 	%p<21>;
	.reg .b32 	%r<34>;
	.reg .b32 	%f<76>;
	.reg .b64 	%rd<22>;

	ld.param.u64 	%rd6, [_Z14transformacionPfS_S_i_param_0];
	ld.param.u64 	%rd7, [_Z14transformacionPfS_S_i_param_1];
	ld.param.u64 	%rd5, [_Z14transformacionPfS_S_i_param_2];
	ld.param.u32 	%r17, [_Z14transformacionPfS_S_i_param_3];
	cvta.to.global.u64 	%rd1, %rd7;
	cvta.to.global.u64 	%rd2, %rd6;
	mov.u32 	%r18, %tid.x;
	mov.u32 	%r1, %ntid.x;
	mov.u32 	%r19, %ctaid.x;
	mul.lo.s32 	%r32, %r1, %r19;
	add.s32 	%r3, %r32, %r18;
	setp.ge.s32 	%p1, %r3, %r17;
	@%p1 bra 	$L__BB0_33;
	add.s32 	%r4, %r32, %r1;
	setp.ge.s32 	%p2, %r32, %r4;
	mov.f32 	%f68, 0f00000000;
	@%p2 bra 	$L__BB0_32;
	cvt.rn.f32.s32 	%f1, %r3;
	and.b32  	%r5, %r1, 3;
	setp.eq.s32 	%p3, %r5, 0;
	mov.f32 	%f68, 0f00000000;
	@%p3 bra 	$L__BB0_10;
	neg.s32 	%r30, %r5;
	mov.f32 	%f68, 0f00000000;
$L__BB0_4:
	.pragma "nounroll";
	setp.ge.s32 	%p4, %r32, %r17;
	@%p4 bra 	$L__BB0_9;
	mul.wide.s32 	%rd8, %r32, 4;
	add.s64 	%rd3, %rd1, %rd8;
	add.s64 	%rd9, %rd2, %rd8;
	ld.global.f32 	%f41, [%rd9];
	mul.f32 	%f42, %f41, %f1;
	add.f32 	%f3, %f68, %f42;
	cvt.rpi.f32.f32 	%f43, %f42;
	cvt.rzi.s32.f32 	%r20, %f43;
	and.b32  	%r21, %r20, 1;
	setp.eq.b32 	%p5, %r21, 1;
	not.pred 	%p6, %p5;
	@%p6 bra 	$L__BB0_7;
	ld.global.f32 	%f44, [%rd3];
	neg.f32 	%f62, %f44;
	bra.uni 	$L__BB0_8;
$L__BB0_7:
	ld.global.f32 	%f62, [%rd3];
$L__BB0_8:
	add.f32 	%f68, %f3, %f62;
$L__BB0_9:
	add.s32 	%r32, %r32, 1;
	add.s32 	%r30, %r30, 1;
	setp.ne.s32 	%p7, %r30, 0;
	@%p7 bra 	$L__BB0_4;
$L__BB0_10:
	setp.lt.u32 	%p8, %r1, 4;
	@%p8 bra 	$L__BB0_32;
$L__BB0_11:
	setp.ge.s32 	%p9, %r32, %r17;
	mul.wide.s32 	%rd10, %r32, 4;
	add.s64 	%rd4, %rd1, %rd10;
	@%p9 bra 	$L__BB0_16;
	add.s64 	%rd12, %rd2, %rd10;
	ld.global.f32 	%f45, [%rd12];
	mul.f32 	%f46, %f45, %f1;
	add.f32 	%f12, %f68, %f46;
	cvt.rpi.f32.f32 	%f47, %f46;
	cvt.rzi.s32.f32 	%r22, %f47;
	and.b32  	%r23, %r22, 1;
	setp.eq.b32 	%p10, %r23, 1;
	@%p10 bra 	$L__BB0_14;
	ld.global.f32 	%f67, [%rd4];
	bra.uni 	$L__BB0_15;
$L__BB0_14:
	ld.global.f32 	%f48, [%rd4];
	neg.f32 	%f67, %f48;
$L__BB0_15:
	add.f32 	%f68, %f12, %f67;
$L__BB0_16:
	add.s32 	%r13, %r32, 1;
	setp.ge.s32 	%p11, %r13, %r17;
	@%p11 bra 	$L__BB0_21;
	add.s64 	%rd14, %rd2, %rd10;
	ld.global.f32 	%f49, [%rd14+4];
	mul.f32 	%f50, %f49, %f1;
	add.f32 	%f18, %f68, %f50;
	cvt.rpi.f32.f32 	%f51, %f50;
	cvt.rzi.s32.f32 	%r24, %f51;
	and.b32  	%r25, %r24, 1;
	setp.eq.b32 	%p12, %r25, 1;
	not.pred 	%p13, %p12;
	@%p13 bra 	$L__BB0_19;
	ld.global.f32 	%f52, [%rd4+4];
	neg.f32 	%f69, %f52;
	bra.uni 	$L__BB0_20;
$L__BB0_19:
	ld.global.f32 	%f69, [%rd4+4];
$L__BB0_20:
	add.f32 	%f68, %f18, %f69;
$L__BB0_21:
	add.s32 	%r14, %r13, 1;
	setp.ge.s32 	%p14, %r14, %r17;
	@%p14 bra 	$L__BB0_26;
	add.s64 	%rd16, %rd2, %rd10;
	ld.global.f32 	%f53, [%rd16+8];
	mul.f32 	%f54, %f53, %f1;
	add.f32 	%f24, %f68, %f54;
	cvt.rpi.f32.f32 	%f55, %f54;
	cvt.rzi.s32.f32 	%r26, %f55;
	and.b32  	%r27, %r26, 1;
	setp.eq.b32 	%p15, %r27, 1;
	not.pred 	%p16, %p15;
	@%p16 bra 	$L__BB0_24;
	ld.global.f32 	%f56, [%rd4+8];
	neg.f32 	%f71, %f56;
	bra.uni 	$L__BB0_25;
$L__BB0_24:
	ld.global.f32 	%f71, [%rd4+8];
$L__BB0_25:
	add.f32 	%f68, %f24, %f71;
$L__BB0_26:
	add.s32 	%r15, %r14, 1;
	setp.ge.s32 	%p17, %r15, %r17;
	@%p17 bra 	$L__BB0_31;
	add.s64 	%rd18, %rd2, %rd10;
	ld.global.f32 	%f57, [%rd18+12];
	mul.f32 	%f58, %f57, %f1;
	add.f32 	%f30, %f68, %f58;
	cvt.rpi.f32.f32 	%f59, %f58;
	cvt.rzi.s32.f32 	%r28, %f59;
	and.b32  	%r29, %r28, 1;
	setp.eq.b32 	%p18, %r29, 1;
	not.pred 	%p19, %p18;
	@%p19 bra 	$L__BB0_29;
	ld.global.f32 	%f60, [%rd4+12];
	neg.f32 	%f73, %f60;
	bra.uni 	$L__BB0_30;
$L__BB0_29:
	ld.global.f32 	%f73, [%rd4+12];
$L__BB0_30:
	add.f32 	%f68, %f30, %f73;
$L__BB0_31:
	add.s32 	%r32, %r15, 1;
	setp.ne.s32 	%p20, %r32, %r4;
	@%p20 bra 	$L__BB0_11;
$L__BB0_32:
	cvta.to.global.u64 	%rd19, %rd5;
	mul.wide.s32 	%rd20, %r3, 4;
	add.s64 	%rd21, %rd19, %rd20;
	st.global.f32 	[%rd21], %f68;
$L__BB0_33:
	ret;

}
	// .globl	_Z25transformacion_compartidaPfS_S_i
.visible .entry _Z25transformacion_compartidaPfS_S_i(
	.param .u64 .ptr .align 1 _Z25transformacion_compartidaPfS_S_i_param_0,
	.param .u64 .ptr .align 1 _Z25transformacion_compartidaPfS_S_i_param_1,
	.param .u64 .ptr .align 1 _Z25transformacion_compartidaPfS_S_i_param_2,
	.param .u32 _Z25transformacion_compartidaPfS_S_i_param_3
)
{
	.reg .pred 	%p<20>;
	.reg .b32 	%r<56>;
	.reg .b32 	%f<77>;
	.reg .b64 	%rd<12>;

	ld.param.u64 	%rd1, [_Z25transformacion_compartidaPfS_S_i_param_0];
	ld.param.u64 	%rd2, [_Z25transformacion_compartidaPfS_S_i_param_1];
	ld.param.u64 	%rd3, [_Z25transformacion_compartidaPfS_S_i_param_2];
	ld.param.u32 	%r25, [_Z25transformacion_compartidaPfS_S_i_param_3];
	mov.u32 	%r1, %ntid.x;
	mov.u32 	%r2, %tid.x;
	mov.u32 	%r26, %ctaid.x;
	mad.lo.s32 	%r3, %r1, %r26, %r2;
	setp.ge.s32 	%p1, %r3, %r25;
	@%p1 bra 	$L__BB1_33;
	cvta.to.global.u64 	%rd4, %rd1;
	cvta.to.global.u64 	%rd5, %rd2;
	mul.wide.s32 	%rd6, %r3, 4;
	add.s64 	%rd7, %rd4, %rd6;
	ld.global.f32 	%f39, [%rd7];
	shl.b32 	%r28, %r2, 2;
	mov.u32 	%r29, sdata;
	add.s32 	%r30, %r29, %r28;
	st.shared.f32 	[%r30], %f39;
	add.s64 	%rd8, %rd5, %rd6;
	ld.global.f32 	%f40, [%rd8];
	shl.b32 	%r31, %r1, 2;
	add.s32 	%r32, %r30, %r31;
	st.shared.f32 	[%r32], %f40;
	bar.sync 	0;
	cvt.rn.f32.s32 	%f1, %r3;
	and.b32  	%r4, %r1, 3;
	setp.lt.u32 	%p2, %r1, 4;
	mov.f32 	%f64, 0f00000000;
	mov.b32 	%r55, 0;
	@%p2 bra 	$L__BB1_24;
	and.b32  	%r55, %r1, 2044;
	add.s32 	%r50, %r29, 8;
	mov.f32 	%f64, 0f00000000;
	mov.b32 	%r51, 0;
$L__BB1_3:
	setp.ge.s32 	%p3, %r51, %r25;
	add.s32 	%r9, %r50, %r31;
	@%p3 bra 	$L__BB1_8;
	ld.shared.f32 	%f42, [%r50+-8];
	mul.f32 	%f43, %f42, %f1;
	add.f32 	%f3, %f64, %f43;
	cvt.rpi.f32.f32 	%f44, %f43;
	cvt.rzi.s32.f32 	%r36, %f44;
	and.b32  	%r37, %r36, 1;
	setp.eq.b32 	%p4, %r37, 1;
	@%p4 bra 	$L__BB1_6;
	ld.shared.f32 	%f63, [%r9+-8];
	bra.uni 	$L__BB1_7;
$L__BB1_6:
	ld.shared.f32 	%f45, [%r9+-8];
	neg.f32 	%f63, %f45;
$L__BB1_7:
	add.f32 	%f64, %f3, %f63;
$L__BB1_8:
	add.s32 	%r10, %r51, 1;
	setp.ge.s32 	%p5, %r10, %r25;
	@%p5 bra 	$L__BB1_13;
	ld.shared.f32 	%f46, [%r50+-4];
	mul.f32 	%f47, %f46, %f1;
	add.f32 	%f9, %f64, %f47;
	cvt.rpi.f32.f32 	%f48, %f47;
	cvt.rzi.s32.f32 	%r38, %f48;
	and.b32  	%r39, %r38, 1;
	setp.eq.b32 	%p6, %r39, 1;
	not.pred 	%p7, %p6;
	@%p7 bra 	$L__BB1_11;
	ld.shared.f32 	%f49, [%r9+-4];
	neg.f32 	%f65, %f49;
	bra.uni 	$L__BB1_12;
$L__BB1_11:
	ld.shared.f32 	%f65, [%r9+-4];
$L__BB1_12:
	add.f32 	%f64, %f9, %f65;
$L__BB1_13:
	add.s32 	%r11, %r10, 1;
	setp.ge.s32 	%p8, %r11, %r25;
	@%p8 bra 	$L__BB1_18;
	ld.shared.f32 	%f50, [%r50];
	mul.f32 	%f51, %f50, %f1;
	add.f32 	%f15, %f64, %f51;
	cvt.rpi.f32.f32 	%f52, %f51;
	cvt.rzi.s32.f32 	%r40, %f52;
	and.b32  	%r41, %r40, 1;
	setp.eq.b32 	%p9, %r41, 1;
	not.pred 	%p10, %p9;
	@%p10 bra 	$L__BB1_16;
	ld.shared.f32 	%f53, [%r9];
	neg.f32 	%f67, %f53;
	bra.uni 	$L__BB1_17;
$L__BB1_16:
	ld.shared.f32 	%f67, [%r9];
$L__BB1_17:
	add.f32 	%f64, %f15, %f67;
$L__BB1_18:
	add.s32 	%r12, %r11, 1;
	setp.ge.s32 	%p11, %r12, %r25;
	@%p11 bra 	$L__BB1_23;
	ld.shared.f32 	%f54, [%r50+4];
	mul.f32 	%f55, %f54, %f1;
	add.f32 	%f21, %f64, %f55;
	cvt.rpi.f32.f32 	%f56, %f55;
	cvt.rzi.s32.f32 	%r42, %f56;
	and.b32  	%r43, %r42, 1;
	setp.eq.b32 	%p12, %r43, 1;
	not.pred 	%p13, %p12;
	@%p13 bra 	$L__BB1_21;
	ld.shared.f32 	%f57, [%r9+4];
	neg.f32 	%f69, %f57;
	bra.uni 	$L__BB1_22;
$L__BB1_21:
	ld.shared.f32 	%f69, [%r9+4];
$L__BB1_22:
	add.f32 	%f64, %f21, %f69;
$L__BB1_23:
	add.s32 	%r50, %r50, 16;
	add.s32 	%r51, %r12, 1;
	setp.ne.s32 	%p14, %r51, %r55;
	@%p14 bra 	$L__BB1_3;
$L__BB1_24:
	setp.eq.s32 	%p15, %r4, 0;
	@%p15 bra 	$L__BB1_32;
	shl.b32 	%r44, %r55, 2;
	add.s32 	%r54, %r29, %r44;
	neg.s32 	%r53, %r4;
$L__BB1_26:
	.pragma "nounroll";
	setp.ge.s32 	%p16, %r55, %r25;
	@%p16 bra 	$L__BB1_31;
	ld.shared.f32 	%f58, [%r54];
	mul.f32 	%f59, %f58, %f1;
	add.f32 	%f30, %f64, %f59;
	cvt.rpi.f32.f32 	%f60, %f59;
	cvt.rzi.s32.f32 	%r46, %f60;
	and.b32  	%r47, %r46, 1;
	setp.eq.b32 	%p17, %r47, 1;
	not.pred 	%p18, %p17;
	@%p18 bra 	$L__BB1_29;
	add.s32 	%r48, %r54, %r31;
	ld.shared.f32 	%f61, [%r48];
	neg.f32 	%f74, %f61;
	bra.uni 	$L__BB1_30;
$L__BB1_29:
	add.s32 	%r49, %r54, %r31;
	ld.shared.f32 	%f74, [%r49];
$L__BB1_30:
	add.f32 	%f64, %f30, %f74;
$L__BB1_31:
	add.s32 	%r55, %r55, 1;
	add.s32 	%r54, %r54, 4;
	add.s32 	%r53, %r53, 1;
	setp.ne.s32 	%p19, %r53, 0;
	@%p19 bra 	$L__BB1_26;
$L__BB1_32:
	cvta.to.global.u64 	%rd9, %rd3;
	add.s64 	%rd11, %rd9, %rd6;
	st.global.f32 	[%rd11], %f64;
$L__BB1_33:
	ret;

}
	// .globl	_Z11suma_bloquePfS_i
.visible .entry _Z11suma_bloquePfS_i(
	.param .u64 .ptr .align 1 _Z11suma_bloquePfS_i_param_0,
	.param .u64 .ptr .align 1 _Z11suma_bloquePfS_i_param_1,
	.param .u32 _Z11suma_bloquePfS_i_param_2
)
{
	.reg .pred 	%p<6>;
	.reg .b32 	%r<14>;
	.reg .b32 	%f<9>;
	.reg .b64 	%rd<9>;

	ld.param.u64 	%rd1, [_Z11suma_bloquePfS_i_param_0];
	ld.param.u64 	%rd2, [_Z11suma_bloquePfS_i_param_1];
	ld.param.u32 	%r8, [_Z11suma_bloquePfS_i_param_2];
	mov.u32 	%r1, %tid.x;
	mov.u32 	%r2, %ctaid.x;
	mov.u32 	%r13, %ntid.x;
	mad.lo.s32 	%r4, %r2, %r13, %r1;
	setp.ge.s32 	%p1, %r4, %r8;
	mov.f32 	%f8, 0f00000000;
	@%p1 bra 	$L__BB2_2;
	cvta.to.global.u64 	%rd3, %rd1;
	mul.wide.s32 	%rd4, %r4, 4;
	add.s64 	%rd5, %rd3, %rd4;
	ld.global.f32 	%f8, [%rd5];
$L__BB2_2:
	shl.b32 	%r9, %r1, 2;
	mov.u32 	%r10, sdata;
	add.s32 	%r5, %r10, %r9;
	st.shared.f32 	[%r5], %f8;
	bar.sync 	0;
	setp.lt.u32 	%p2, %r13, 2;
	@%p2 bra 	$L__BB2_6;
$L__BB2_3:
	shr.u32 	%r7, %r13, 1;
	setp.ge.u32 	%p3, %r1, %r7;
	@%p3 bra 	$L__BB2_5;
	shl.b32 	%r11, %r7, 2;
	add.s32 	%r12, %r5, %r11;
	ld.shared.f32 	%f4, [%r12];
	ld.shared.f32 	%f5, [%r5];
	add.f32 	%f6, %f4, %f5;
	st.shared.f32 	[%r5], %f6;
$L__BB2_5:
	bar.sync 	0;
	setp.gt.u32 	%p4, %r13, 3;
	mov.u32 	%r13, %r7;
	@%p4 bra 	$L__BB2_3;
$L__BB2_6:
	setp.ne.s32 	%p5, %r1, 0;
	@%p5 bra 	$L__BB2_8;
	ld.shared.f32 	%f7, [sdata];
	cvta.to.global.u64 	%rd6, %rd2;
	mul.wide.u32 	%rd7, %r2, 4;
	add.s64 	%rd8, %rd6, %rd7;
	st.global.f32 	[%rd8], %f7;
$L__BB2_8:
	ret;

}
	// .globl	_Z5mayorPfS_i
.visible .entry _Z5mayorPfS_i(
	.param .u64 .ptr .align 1 _Z5mayorPfS_i_param_0,
	.param .u64 .ptr .align 1 _Z5mayorPfS_i_param_1,
	.param .u32 _Z5mayorPfS_i_param_2
)
{
	.reg .pred 	%p<7>;
	.reg .b32 	%r<14>;
	.reg .b32 	%f<9>;
	.reg .b64 	%rd<9>;

	ld.param.u64 	%rd1, [_Z5mayorPfS_i_param_0];
	ld.param.u64 	%rd2, [_Z5mayorPfS_i_param_1];
	ld.param.u32 	%r8, [_Z5mayorPfS_i_param_2];
	mov.u32 	%r1, %tid.x;
	mov.u32 	%r2, %ctaid.x;
	mov.u32 	%r13, %ntid.x;
	mad.lo.s32 	%r4, %r2, %r13, %r1;
	setp.ge.s32 	%p1, %r4, %r8;
	mov.f32 	%f8, 0f00000000;
	@%p1 bra 	$L__BB3_2;
	cvta.to.global.u64 	%rd3, %rd1;
	mul.wide.s32 	%rd4, %r4, 4;
	add.s64 	%rd5, %rd3, %rd4;
	ld.global.f32 	%f8, [%rd5];
$L__BB3_2:
	shl.b32 	%r9, %r1, 2;
	mov.u32 	%r10, sdata;
	add.s32 	%r5, %r10, %r9;
	st.shared.f32 	[%r5], %f8;
	bar.sync 	0;
	setp.lt.u32 	%p2, %r13, 2;
	@%p2 bra 	$L__BB3_6;
$L__BB3_3:
	shr.u32 	%r7, %r13, 1;
	setp.ge.u32 	%p3, %r1, %r7;
	@%p3 bra 	$L__BB3_5;
	shl.b32 	%r11, %r7, 2;
	add.s32 	%r12, %r5, %r11;
	ld.shared.f32 	%f4, [%r12];
	ld.shared.f32 	%f5, [%r5];
	setp.gt.f32 	%p4, %f4, %f5;
	selp.f32 	%f6, %f4, %f5, %p4;
	st.shared.f32 	[%r5], %f6;
$L__BB3_5:
	bar.sync 	0;
	setp.gt.u32 	%p5, %r13, 3;
	mov.u32 	%r13, %r7;
	@%p5 bra 	$L__BB3_3;
$L__BB3_6:
	setp.ne.s32 	%p6, %r1, 0;
	@%p6 bra 	$L__BB3_8;
	ld.shared.f32 	%f7, [sdata];
	cvta.to.global.u64 	%rd6, %rd2;
	mul.wide.u32 	%rd7, %r2, 4;
	add.s64 	%rd8, %rd6, %rd7;
	st.global.f32 	[%rd8], %f7;
$L__BB3_8:
	ret;

}


// ===== COMPILED SASS (sm_100) =====

	.target	sm_100

	.elftype	@"ET_EXEC"


//--------------------- .note.nv.tkinfo           --------------------------
	.section	.note.nv.tkinfo,"",@"SHT_NOTE"
	.sectionflags	@"SHF_NOTE_NV_TKINFO"
	.tkinfo
        /*0018*/ 	.word	0x00000002
        /*0030*/ 	.string	""
        /*0030*/ 	.string	"ptxas"
        /*0030*/ 	.string	"Cuda compilation tools, release 13.0, V13.0.88"
        /*0030*/ 	.string	"Build cuda_13.0.r13.0/compiler.36424714_0"
        /*0030*/ 	.string	"-arch sm_100 -m 64 "



//--------------------- .note.nv.cuinfo           --------------------------
	.section	.note.nv.cuinfo,"",@"SHT_NOTE"
	.sectionflags	@"SHF_NOTE_NV_CUINFO"
        /*0018*/ 	.short	0x0002
        /*001a*/ 	.short	0x0064
        /*001c*/ 	.short	0x0082
	.zero		2


//--------------------- .nv.info                  --------------------------
	.section	.nv.info,"",@"SHT_CUDA_INFO"
	.align	4


	//----- nvinfo : EIATTR_REGCOUNT
	.align		4
        /*0000*/ 	.byte	0x04, 0x2f
        /*0002*/ 	.short	(.L_1 - .L_0)
	.align		4
.L_0:
        /*0004*/ 	.word	index@(_Z14transformacionPfS_S_i)
        /*0008*/ 	.word	0x00000014


	//----- nvinfo : EIATTR_FRAME_SIZE
	.align		4
.L_1:
        /*000c*/ 	.byte	0x04, 0x11
        /*000e*/ 	.short	(.L_3 - .L_2)
	.align		4
.L_2:
        /*0010*/ 	.word	index@(_Z14transformacionPfS_S_i)
        /*0014*/ 	.word	0x00000000


	//----- nvinfo : EIATTR_REGCOUNT
	.align		4
.L_3:
        /*0018*/ 	.byte	0x04, 0x2f
        /*001a*/ 	.short	(.L_5 - .L_4)
	.align		4
.L_4:
        /*001c*/ 	.word	index@(_Z25transformacion_compartidaPfS_S_i)
        /*0020*/ 	.word	0x00000010


	//----- nvinfo : EIATTR_FRAME_SIZE
	.align		4
.L_5:
        /*0024*/ 	.byte	0x04, 0x11
        /*0026*/ 	.short	(.L_7 - .L_6)
	.align		4
.L_6:
        /*0028*/ 	.word	index@(_Z25transformacion_compartidaPfS_S_i)
        /*002c*/ 	.word	0x00000000


	//----- nvinfo : EIATTR_REGCOUNT
	.align		4
.L_7:
        /*0030*/ 	.byte	0x04, 0x2f
        /*0032*/ 	.short	(.L_9 - .L_8)
	.align		4
.L_8:
        /*0034*/ 	.word	index@(_Z11suma_bloquePfS_i)
        /*0038*/ 	.word	0x0000000b


	//----- nvinfo : EIATTR_FRAME_SIZE
	.align		4
.L_9:
        /*003c*/ 	.byte	0x04, 0x11
        /*003e*/ 	.short	(.L_11 - .L_10)
	.align		4
.L_10:
        /*0040*/ 	.word	index@(_Z11suma_bloquePfS_i)
        /*0044*/ 	.word	0x00000000


	//----- nvinfo : EIATTR_REGCOUNT
	.align		4
.L_11:
        /*0048*/ 	.byte	0x04, 0x2f
        /*004a*/ 	.short	(.L_13 - .L_12)
	.align		4
.L_12:
        /*004c*/ 	.word	index@(_Z5mayorPfS_i)
        /*0050*/ 	.word	0x0000000b


	//----- nvinfo : EIATTR_FRAME_SIZE
	.align		4
.L_13:
        /*0054*/ 	.byte	0x04, 0x11
        /*0056*/ 	.short	(.L_15 - .L_14)
	.align		4
.L_14:
        /*0058*/ 	.word	index@(_Z5mayorPfS_i)
        /*005c*/ 	.word	0x00000000


	//----- nvinfo : EIATTR_MIN_STACK_SIZE
	.align		4
.L_15:
        /*0060*/ 	.byte	0x04, 0x12
        /*0062*/ 	.short	(.L_17 - .L_16)
	.align		4
.L_16:
        /*0064*/ 	.word	index@(_Z5mayorPfS_i)
        /*0068*/ 	.word	0x00000000


	//----- nvinfo : EIATTR_MIN_STACK_SIZE
	.align		4
.L_17:
        /*006c*/ 	.byte	0x04, 0x12
        /*006e*/ 	.short	(.L_19 - .L_18)
	.align		4
.L_18:
        /*0070*/ 	.word	index@(_Z11suma_bloquePfS_i)
        /*0074*/ 	.word	0x00000000


	//----- nvinfo : EIATTR_MIN_STACK_SIZE
	.align		4
.L_19:
        /*0078*/ 	.byte	0x04, 0x12
        /*007a*/ 	.short	(.L_21 - .L_20)
	.align		4
.L_20:
        /*007c*/ 	.word	index@(_Z25transformacion_compartidaPfS_S_i)
        /*0080*/ 	.word	0x00000000


	//----- nvinfo : EIATTR_MIN_STACK_SIZE
	.align		4
.L_21:
        /*0084*/ 	.byte	0x04, 0x12
        /*0086*/ 	.short	(.L_23 - .L_22)
	.align		4
.L_22:
        /*0088*/ 	.word	index@(_Z14transformacionPfS_S_i)
        /*008c*/ 	.word	0x00000000
.L_23:


//--------------------- .nv.compat                --------------------------
	.section	.nv.compat,"",@"SHT_CUDA_COMPAT_INFO"
	.align	4
        /*0000*/ 	.byte	0x02, 0x09, 0x00, 0x00, 0x02, 0x02, 0x01, 0x00, 0x02, 0x05, 0x05, 0x00, 0x03, 0x07, 0x01, 0x01
        /*0010*/ 	.byte	0x02, 0x03, 0x00, 0x00, 0x02, 0x06, 0x01, 0x00, 0x04, 0x0b, 0x08, 0x00, 0x09, 0x00, 0x00, 0x00
        /*0020*/ 	.byte	0x00, 0x00, 0x00, 0x00


//--------------------- .nv.info._Z5mayorPfS_i    --------------------------
	.section	.nv.info._Z5mayorPfS_i,"",@"SHT_CUDA_INFO"
	.sectionflags	@""
	.align	4


	//----- nvinfo : EIATTR_CUDA_API_VERSION
	.align		4
        /*0000*/ 	.byte	0x04, 0x37
        /*0002*/ 	.short	(.L_25 - .L_24)
.L_24:
        /*0004*/ 	.word	0x00000082


	//----- nvinfo : EIATTR_KPARAM_INFO
	.align		4
.L_25:
        /*0008*/ 	.byte	0x04, 0x17
        /*000a*/ 	.short	(.L_27 - .L_26)
.L_26:
        /*000c*/ 	.word	0x00000000
        /*0010*/ 	.short	0x0002
        /*0012*/ 	.short	0x0010
        /*0014*/ 	.byte	0x00, 0xf0, 0x11, 0x00


	//----- nvinfo : EIATTR_KPARAM_INFO
	.align		4
.L_27:
        /*0018*/ 	.byte	0x04, 0x17
        /*001a*/ 	.short	(.L_29 - .L_28)
.L_28:
        /*001c*/ 	.word	0x00000000
        /*0020*/ 	.short	0x0001
        /*0022*/ 	.short	0x0008
        /*0024*/ 	.byte	0x00, 0xf5, 0x21, 0x00


	//----- nvinfo : EIATTR_KPARAM_INFO
	.align		4
.L_29:
        /*0028*/ 	.byte	0x04, 0x17
        /*002a*/ 	.short	(.L_31 - .L_30)
.L_30:
        /*002c*/ 	.word	0x00000000
        /*0030*/ 	.short	0x0000
        /*0032*/ 	.short	0x0000
        /*0034*/ 	.byte	0x00, 0xf5, 0x21, 0x00


	//----- nvinfo : EIATTR_SPARSE_MMA_MASK
	.align		4
.L_31:
        /*0038*/ 	.byte	0x03, 0x50
        /*003a*/ 	.short	0x0000


	//----- nvinfo : EIATTR_MAXREG_COUNT
	.align		4
        /*003c*/ 	.byte	0x03, 0x1b
        /*003e*/ 	.short	0x00ff


	//----- nvinfo : EIATTR_NUM_BARRIERS
	.align		4
        /*0040*/ 	.byte	0x02, 0x4c
        /*0042*/ 	.byte	0x01
	.zero		1


	//----- nvinfo : EIATTR_MERCURY_ISA_VERSION
	.align		4
        /*0044*/ 	.byte	0x03, 0x5f
        /*0046*/ 	.short	0x0101


	//----- nvinfo : EIATTR_VRC_CTA_INIT_COUNT
	.align		4
        /*0048*/ 	.byte	0x02, 0x4a
	.zero		1
	.zero		1


	//----- nvinfo : EIATTR_EXIT_INSTR_OFFSETS
	.align		4
        /*004c*/ 	.byte	0x04, 0x1c
        /*004e*/ 	.short	(.L_33 - .L_32)


	//   ....[0]....
.L_32:
        /*0050*/ 	.word	0x00000220


	//   ....[1]....
        /*0054*/ 	.word	0x000002a0


	//----- nvinfo : EIATTR_CBANK_PARAM_SIZE
	.align		4
.L_33:
        /*0058*/ 	.byte	0x03, 0x19
        /*005a*/ 	.short	0x0014


	//----- nvinfo : EIATTR_PARAM_CBANK
	.align		4
        /*005c*/ 	.byte	0x04, 0x0a
        /*005e*/ 	.short	(.L_35 - .L_34)
	.align		4
.L_34:
        /*0060*/ 	.word	index@(.nv.constant0._Z5mayorPfS_i)
        /*0064*/ 	.short	0x0380
        /*0066*/ 	.short	0x0014


	//----- nvinfo : EIATTR_SW_WAR
	.align		4
.L_35:
        /*0068*/ 	.byte	0x04, 0x36
        /*006a*/ 	.short	(.L_37 - .L_36)
.L_36:
        /*006c*/ 	.word	0x00000008
.L_37:


//--------------------- .nv.info._Z11suma_bloquePfS_i --------------------------
	.section	.nv.info._Z11suma_bloquePfS_i,"",@"SHT_CUDA_INFO"
	.sectionflags	@""
	.align	4


	//----- nvinfo : EIATTR_CUDA_API_VERSION
	.align		4
        /*0000*/ 	.byte	0x04, 0x37
        /*0002*/ 	.short	(.L_39 - .L_38)
.L_38:
        /*0004*/ 	.word	0x00000082


	//----- nvinfo : EIATTR_KPARAM_INFO
	.align		4
.L_39:
        /*0008*/ 	.byte	0x04, 0x17
        /*000a*/ 	.short	(.L_41 - .L_40)
.L_40:
        /*000c*/ 	.word	0x00000000
        /*0010*/ 	.short	0x0002
        /*0012*/ 	.short	0x0010
        /*0014*/ 	.byte	0x00, 0xf0, 0x11, 0x00


	//----- nvinfo : EIATTR_KPARAM_INFO
	.align		4
.L_41:
        /*0018*/ 	.byte	0x04, 0x17
        /*001a*/ 	.short	(.L_43 - .L_42)
.L_42:
        /*001c*/ 	.word	0x00000000
        /*0020*/ 	.short	0x0001
        /*0022*/ 	.short	0x0008
        /*0024*/ 	.byte	0x00, 0xf5, 0x21, 0x00


	//----- nvinfo : EIATTR_KPARAM_INFO
	.align		4
.L_43:
        /*0028*/ 	.byte	0x04, 0x17
        /*002a*/ 	.short	(.L_45 - .L_44)
.L_44:
        /*002c*/ 	.word	0x00000000
        /*0030*/ 	.short	0x0000
        /*0032*/ 	.short	0x0000
        /*0034*/ 	.byte	0x00, 0xf5, 0x21, 0x00


	//----- nvinfo : EIATTR_SPARSE_MMA_MASK
	.align		4
.L_45:
        /*0038*/ 	.byte	0x03, 0x50
        /*003a*/ 	.short	0x0000


	//----- nvinfo : EIATTR_MAXREG_COUNT
	.align		4
        /*003c*/ 	.byte	0x03, 0x1b
        /*003e*/ 	.short	0x00ff


	//----- nvinfo : EIATTR_NUM_BARRIERS
	.align		4
        /*0040*/ 	.byte	0x02, 0x4c
        /*0042*/ 	.byte	0x01
	.zero		1


	//----- nvinfo : EIATTR_MERCURY_ISA_VERSION
	.align		4
        /*0044*/ 	.byte	0x03, 0x5f
        /*0046*/ 	.short	0x0101


	//----- nvinfo : EIATTR_VRC_CTA_INIT_COUNT
	.align		4
        /*0048*/ 	.byte	0x02, 0x4a
	.zero		1
	.zero		1


	//----- nvinfo : EIATTR_EXIT_INSTR_OFFSETS
	.align		4
        /*004c*/ 	.byte	0x04, 0x1c
        /*004e*/ 	.short	(.L_47 - .L_46)


	//   ....[0]....
.L_46:
        /*0050*/ 	.word	0x00000210


	//   ....[1]....
        /*0054*/ 	.word	0x00000290


	//----- nvinfo : EIATTR_CBANK_PARAM_SIZE
	.align		4
.L_47:
        /*0058*/ 	.byte	0x03, 0x19
        /*005a*/ 	.short	0x0014


	//----- nvinfo : EIATTR_PARAM_CBANK
	.align		4
        /*005c*/ 	.byte	0x04, 0x0a
        /*005e*/ 	.short	(.L_49 - .L_48)
	.align		4
.L_48:
        /*0060*/ 	.word	index@(.nv.constant0._Z11suma_bloquePfS_i)
        /*0064*/ 	.short	0x0380
        /*0066*/ 	.short	0x0014


	//----- nvinfo : EIATTR_SW_WAR
	.align		4
.L_49:
        /*0068*/ 	.byte	0x04, 0x36
        /*006a*/ 	.short	(.L_51 - .L_50)
.L_50:
        /*006c*/ 	.word	0x00000008
.L_51:


//--------------------- .nv.info._Z25transformacion_compartidaPfS_S_i --------------------------
	.section	.nv.info._Z25transformacion_compartidaPfS_S_i,"",@"SHT_CUDA_INFO"
	.sectionflags	@""
	.align	4


	//----- nvinfo : EIATTR_CUDA_API_VERSION
	.align		4
        /*0000*/ 	.byte	0x04, 0x37
        /*0002*/ 	.short	(.L_53 - .L_52)
.L_52:
        /*0004*/ 	.word	0x00000082


	//----- nvinfo : EIATTR_KPARAM_INFO
	.align		4
.L_53:
        /*0008*/ 	.byte	0x04, 0x17
        /*000a*/ 	.short	(.L_55 - .L_54)
.L_54:
        /*000c*/ 	.word	0x00000000
        /*0010*/ 	.short	0x0003
        /*0012*/ 	.short	0x0018
        /*0014*/ 	.byte	0x00, 0xf0, 0x11, 0x00


	//----- nvinfo : EIATTR_KPARAM_INFO
	.align		4
.L_55:
        /*0018*/ 	.byte	0x04, 0x17
        /*001a*/ 	.short	(.L_57 - .L_56)
.L_56:
        /*001c*/ 	.word	0x00000000
        /*0020*/ 	.short	0x0002
        /*0022*/ 	.short	0x0010
        /*0024*/ 	.byte	0x00, 0xf5, 0x21, 0x00


	//----- nvinfo : EIATTR_KPARAM_INFO
	.align		4
.L_57:
        /*0028*/ 	.byte	0x04, 0x17
        /*002a*/ 	.short	(.L_59 - .L_58)
.L_58:
        /*002c*/ 	.word	0x00000000
        /*0030*/ 	.short	0x0001
        /*0032*/ 	.short	0x0008
        /*0034*/ 	.byte	0x00, 0xf5, 0x21, 0x00


	//----- nvinfo : EIATTR_KPARAM_INFO
	.align		4
.L_59:
        /*0038*/ 	.byte	0x04, 0x17
        /*003a*/ 	.short	(.L_61 - .L_60)
.L_60:
        /*003c*/ 	.word	0x00000000
        /*0040*/ 	.short	0x0000
        /*0042*/ 	.short	0x0000
        /*0044*/ 	.byte	0x00, 0xf5, 0x21, 0x00


	//----- nvinfo : EIATTR_SPARSE_MMA_MASK
	.align		4
.L_61:
        /*0048*/ 	.byte	0x03, 0x50
        /*004a*/ 	.short	0x0000


	//----- nvinfo : EIATTR_MAXREG_COUNT
	.align		4
        /*004c*/ 	.byte	0x03, 0x1b
        /*004e*/ 	.short	0x00ff


	//----- nvinfo : EIATTR_NUM_BARRIERS
	.align		4
        /*0050*/ 	.byte	0x02, 0x4c
        /*0052*/ 	.byte	0x01
	.zero		1


	//----- nvinfo : EIATTR_MERCURY_ISA_VERSION
	.align		4
        /*0054*/ 	.byte	0x03, 0x5f
        /*0056*/ 	.short	0x0101


	//----- nvinfo : EIATTR_VRC_CTA_INIT_COUNT
	.align		4
        /*0058*/ 	.byte	0x02, 0x4a
	.zero		1
	.zero		1


	//----- nvinfo : EIATTR_EXIT_INSTR_OFFSETS
	.align		4
        /*005c*/ 	.byte	0x04, 0x1c
        /*005e*/ 	.short	(.L_63 - .L_62)


	//   ....[0]....
.L_62:
        /*0060*/ 	.word	0x00000070


	//   ....[1]....
        /*0064*/ 	.word	0x00000740


	//----- nvinfo : EIATTR_CBANK_PARAM_SIZE
	.align		4
.L_63:
        /*0068*/ 	.byte	0x03, 0x19
        /*006a*/ 	.short	0x001c


	//----- nvinfo : EIATTR_PARAM_CBANK
	.align		4
        /*006c*/ 	.byte	0x04, 0x0a
        /*006e*/ 	.short	(.L_65 - .L_64)
	.align		4
.L_64:
        /*0070*/ 	.word	index@(.nv.constant0._Z25transformacion_compartidaPfS_S_i)
        /*0074*/ 	.short	0x0380
        /*0076*/ 	.short	0x001c


	//----- nvinfo : EIATTR_SW_WAR
	.align		4
.L_65:
        /*0078*/ 	.byte	0x04, 0x36
        /*007a*/ 	.short	(.L_67 - .L_66)
.L_66:
        /*007c*/ 	.word	0x00000008
.L_67:


//--------------------- .nv.info._Z14transformacionPfS_S_i --------------------------
	.section	.nv.info._Z14transformacionPfS_S_i,"",@"SHT_CUDA_INFO"
	.sectionflags	@""
	.align	4


	//----- nvinfo : EIATTR_CUDA_API_VERSION
	.align		4
        /*0000*/ 	.byte	0x04, 0x37
        /*0002*/ 	.short	(.L_69 - .L_68)
.L_68:
        /*0004*/ 	.word	0x00000082


	//----- nvinfo : EIATTR_KPARAM_INFO
	.align		4
.L_69:
        /*0008*/ 	.byte	0x04, 0x17
        /*000a*/ 	.short	(.L_71 - .L_70)
.L_70:
        /*000c*/ 	.word	0x00000000
        /*0010*/ 	.short	0x0003
        /*0012*/ 	.short	0x0018
        /*0014*/ 	.byte	0x00, 0xf0, 0x11, 0x00


	//----- nvinfo : EIATTR_KPARAM_INFO
	.align		4
.L_71:
        /*0018*/ 	.byte	0x04, 0x17
        /*001a*/ 	.short	(.L_73 - .L_72)
.L_72:
        /*001c*/ 	.word	0x00000000
        /*0020*/ 	.short	0x0002
        /*0022*/ 	.short	0x0010
        /*0024*/ 	.byte	0x00, 0xf5, 0x21, 0x00


	//----- nvinfo : EIATTR_KPARAM_INFO
	.align		4
.L_73:
        /*0028*/ 	.byte	0x04, 0x17
        /*002a*/ 	.short	(.L_75 - .L_74)
.L_74:
        /*002c*/ 	.word	0x00000000
        /*0030*/ 	.short	0x0001
        /*0032*/ 	.short	0x0008
        /*0034*/ 	.byte	0x00, 0xf5, 0x21, 0x00


	//----- nvinfo : EIATTR_KPARAM_INFO
	.align		4
.L_75:
        /*0038*/ 	.byte	0x04, 0x17
        /*003a*/ 	.short	(.L_77 - .L_76)
.L_76:
        /*003c*/ 	.word	0x00000000
        /*0040*/ 	.short	0x0000
        /*0042*/ 	.short	0x0000
        /*0044*/ 	.byte	0x00, 0xf5, 0x21, 0x00


	//----- nvinfo : EIATTR_SPARSE_MMA_MASK
	.align		4
.L_77:
        /*0048*/ 	.byte	0x03, 0x50
        /*004a*/ 	.short	0x0000


	//----- nvinfo : EIATTR_MAXREG_COUNT
	.align		4
        /*004c*/ 	.byte	0x03, 0x1b
        /*004e*/ 	.short	0x00ff


	//----- nvinfo : EIATTR_MERCURY_ISA_VERSION
	.align		4
        /*0050*/ 	.byte	0x03, 0x5f
        /*0052*/ 	.short	0x0101


	//----- nvinfo : EIATTR_VRC_CTA_INIT_COUNT
	.align		4
        /*0054*/ 	.byte	0x02, 0x4a
	.zero		1
	.zero		1


	//----- nvinfo : EIATTR_EXIT_INSTR_OFFSETS
	.align		4
        /*0058*/ 	.byte	0x04, 0x1c
        /*005a*/ 	.short	(.L_79 - .L_78)


	//   ....[0]....
.L_78:
        /*005c*/ 	.word	0x00000090


	//   ....[1]....
        /*0060*/ 	.word	0x000006c0


	//----- nvinfo : EIATTR_CBANK_PARAM_SIZE
	.align		4
.L_79:
        /*0064*/ 	.byte	0x03, 0x19
        /*0066*/ 	.short	0x001c


	//----- nvinfo : EIATTR_PARAM_CBANK
	.align		4
        /*0068*/ 	.byte	0x04, 0x0a
        /*006a*/ 	.short	(.L_81 - .L_80)
	.align		4
.L_80:
        /*006c*/ 	.word	index@(.nv.constant0._Z14transformacionPfS_S_i)
        /*0070*/ 	.short	0x0380
        /*0072*/ 	.short	0x001c


	//----- nvinfo : EIATTR_SW_WAR
	.align		4
.L_81:
        /*0074*/ 	.byte	0x04, 0x36
        /*0076*/ 	.short	(.L_83 - .L_82)
.L_82:
        /*0078*/ 	.word	0x00000008
.L_83:


//--------------------- .nv.callgraph             --------------------------
	.section	.nv.callgraph,"",@"SHT_CUDA_CALLGRAPH"
	.align	4
	.sectionentsize	8
	.align		4
        /*0000*/ 	.word	0x00000000
	.align		4
        /*0004*/ 	.word	0xffffffff
	.align		4
        /*0008*/ 	.word	0x00000000
	.align		4
        /*000c*/ 	.word	0xfffffffe
	.align		4
        /*0010*/ 	.word	0x00000000
	.align		4
        /*0014*/ 	.word	0xfffffffd
	.align		4
        /*0018*/ 	.word	0x00000000
	.align		4
        /*001c*/ 	.word	0xfffffffc


//--------------------- .text._Z5mayorPfS_i       --------------------------
	.section	.text._Z5mayorPfS_i,"ax",@progbits
	.align	128
        .global         _Z5mayorPfS_i
        .type           _Z5mayorPfS_i,@function
        .size           _Z5mayorPfS_i,(.L_x_26 - _Z5mayorPfS_i)
        .other          _Z5mayorPfS_i,@"STO_CUDA_ENTRY STV_DEFAULT"
_Z5mayorPfS_i:
.text._Z5mayorPfS_i:
[----:B------:R-:W-:Y:S01]  /*0000*/  LDC R1, c[0x0][0x37c] ;  /* 0x0000df00ff017b82 */ /* 0x000fe20000000800 */
[----:B------:R-:W0:Y:S01]  /*0010*/  S2R R6, SR_TID.X ;  /* 0x0000000000067919 */ /* 0x000e220000002100 */
[----:B------:R-:W0:Y:S01]  /*0020*/  LDCU UR8, c[0x0][0x360] ;  /* 0x00006c00ff0877ac */ /* 0x000e220008000800 */
[----:B------:R-:W-:Y:S01]  /*0030*/  IMAD.MOV.U32 R4, RZ, RZ, RZ ;  /* 0x000000ffff047224 */ /* 0x000fe200078e00ff */
[----:B------:R-:W0:Y:S01]  /*0040*/  S2R R7, SR_CTAID.X ;  /* 0x0000000000077919 */ /* 0x000e220000002500 */
[----:B------:R-:W1:Y:S01]  /*0050*/  LDCU UR4, c[0x0][0x390] ;  /* 0x00007200ff0477ac */ /* 0x000e620008000800 */
[----:B------:R-:W2:Y:S01]  /*0060*/  LDCU.64 UR6, c[0x0][0x358] ;  /* 0x00006b00ff0677ac */ /* 0x000ea20008000a00 */
[----:B0-----:R-:W-:-:S05]  /*0070*/  IMAD R5, R7, UR8, R6 ;  /* 0x0000000807057c24 */ /* 0x001fca000f8e0206 */
[----:B-1----:R-:W-:-:S13]  /*0080*/  ISETP.GE.AND P0, PT, R5, UR4, PT ;  /* 0x0000000405007c0c */ /* 0x002fda000bf06270 */
[----:B------:R-:W0:Y:S02]  /*0090*/  @!P0 LDC.64 R2, c[0x0][0x380] ;  /* 0x0000e000ff028b82 */ /* 0x000e240000000a00 */
[----:B0-----:R-:W-:-:S05]  /*00a0*/  @!P0 IMAD.WIDE R2, R5, 0x4, R2 ;  /* 0x0000000405028825 */ /* 0x001fca00078e0202 */
[----:B--2---:R-:W2:Y:S01]  /*00b0*/  @!P0 LDG.E R4, desc[UR6][R2.64] ;  /* 0x0000000602048981 */ /* 0x004ea2000c1e1900 */
[----:B------:R-:W0:Y:S01]  /*00c0*/  S2UR UR5, SR_CgaCtaId ;  /* 0x00000000000579c3 */ /* 0x000e220000008800 */
[----:B------:R-:W-:Y:S01]  /*00d0*/  IMAD.U32 R0, RZ, RZ, UR8 ;  /* 0x00000008ff007e24 */ /* 0x000fe2000f8e00ff */
[----:B------:R-:W-:Y:S01]  /*00e0*/  UMOV UR4, 0x400 ;  /* 0x0000040000047882 */ /* 0x000fe20000000000 */
[----:B------:R-:W-:-:S03]  /*00f0*/  ISETP.NE.AND P0, PT, R6, RZ, PT ;  /* 0x000000ff0600720c */ /* 0x000fc60003f05270 */
[----:B------:R-:W-:Y:S01]  /*0100*/  ISETP.GE.U32.AND P1, PT, R0, 0x2, PT ;  /* 0x000000020000780c */ /* 0x000fe20003f26070 */
[----:B0-----:R-:W-:-:S06]  /*0110*/  ULEA UR4, UR5, UR4, 0x18 ;  /* 0x0000000405047291 */ /* 0x001fcc000f8ec0ff */
[----:B------:R-:W-:-:S05]  /*0120*/  LEA R5, R6, UR4, 0x2 ;  /* 0x0000000406057c11 */ /* 0x000fca000f8e10ff */
[----:B--2---:R0:W-:Y:S01]  /*0130*/  STS [R5], R4 ;  /* 0x0000000405007388 */ /* 0x0041e20000000800 */
[----:B------:R-:W-:Y:S06]  /*0140*/  BAR.SYNC.DEFER_BLOCKING 0x0 ;  /* 0x0000000000007b1d */ /* 0x000fec0000010000 */
[----:B------:R-:W-:Y:S05]  /*0150*/  @!P1 BRA `(.L_x_0) ;  /* 0x0000000000309947 */ /* 0x000fea0003800000 */
.L_x_1:
[----:B------:R-:W-:-:S04]  /*0160*/  SHF.R.U32.HI R8, RZ, 0x1, R0 ;  /* 0x00000001ff087819 */ /* 0x000fc80000011600 */
[----:B------:R-:W-:-:S13]  /*0170*/  ISETP.GE.U32.AND P2, PT, R6, R8, PT ;  /* 0x000000080600720c */ /* 0x000fda0003f46070 */
[----:B------:R-:W-:Y:S01]  /*0180*/  @!P2 IMAD R2, R8, 0x4, R5 ;  /* 0x000000040802a824 */ /* 0x000fe200078e0205 */
[----:B------:R-:W-:Y:S05]  /*0190*/  @!P2 LDS R3, [R5] ;  /* 0x000000000503a984 */ /* 0x000fea0000000800 */
[----:B------:R-:W1:Y:S02]  /*01a0*/  @!P2 LDS R2, [R2] ;  /* 0x000000000202a984 */ /* 0x000e640000000800 */
[----:B-1----:R-:W-:-:S04]  /*01b0*/  @!P2 FSETP.GT.AND P1, PT, R2, R3, PT ;  /* 0x000000030200a20b */ /* 0x002fc80003f24000 */
[----:B0-----:R-:W-:Y:S02]  /*01c0*/  @!P2 FSEL R4, R2, R3, P1 ;  /* 0x000000030204a208 */ /* 0x001fe40000800000 */
[----:B------:R-:W-:Y:S01]  /*01d0*/  ISETP.GT.U32.AND P1, PT, R0, 0x3, PT ;  /* 0x000000030000780c */ /* 0x000fe20003f24070 */
[----:B------:R-:W-:Y:S02]  /*01e0*/  IMAD.MOV.U32 R0, RZ, RZ, R8 ;  /* 0x000000ffff007224 */ /* 0x000fe400078e0008 */
[----:B------:R1:W-:Y:S01]  /*01f0*/  @!P2 STS [R5], R4 ;  /* 0x000000040500a388 */ /* 0x0003e20000000800 */
[----:B------:R-:W-:Y:S09]  /*0200*/  BAR.SYNC.DEFER_BLOCKING 0x0 ;  /* 0x0000000000007b1d */ /* 0x000ff20000010000 */
[----:B-1----:R-:W-:Y:S05]  /*0210*/  @P1 BRA `(.L_x_1) ;  /* 0xfffffffc00d01947 */ /* 0x002fea000383ffff */
.L_x_0:
[----:B------:R-:W-:Y:S05]  /*0220*/  @P0 EXIT ;  /* 0x000000000000094d */ /* 0x000fea0003800000 */
[----:B------:R-:W1:Y:S01]  /*0230*/  S2UR UR5, SR_CgaCtaId ;  /* 0x00000000000579c3 */ /* 0x000e620000008800 */
[----:B------:R-:W-:-:S07]  /*0240*/  UMOV UR4, 0x400 ;  /* 0x0000040000047882 */ /* 0x000fce0000000000 */
[----:B------:R-:W2:Y:S01]  /*0250*/  LDC.64 R2, c[0x0][0x388] ;  /* 0x0000e200ff027b82 */ /* 0x000ea20000000a00 */
[----:B-1----:R-:W-:Y:S01]  /*0260*/  ULEA UR4, UR5, UR4, 0x18 ;  /* 0x0000000405047291 */ /* 0x002fe2000f8ec0ff */
[----:B--2---:R-:W-:-:S08]  /*0270*/  IMAD.WIDE.U32 R2, R7, 0x4, R2 ;  /* 0x0000000407027825 */ /* 0x004fd000078e0002 */
[----:B0-----:R-:W0:Y:S04]  /*0280*/  LDS R5, [UR4] ;  /* 0x00000004ff057984 */ /* 0x001e280008000800 */
[----:B0-----:R-:W-:Y:S01]  /*0290*/  STG.E desc[UR6][R2.64], R5 ;  /* 0x0000000502007986 */ /* 0x001fe2000c101906 */
[----:B------:R-:W-:Y:S05]  /*02a0*/  EXIT ;  /* 0x000000000000794d */ /* 0x000fea0003800000 */
.L_x_2:
[----:B------:R-:W-:-:S00]  /*02b0*/  BRA `(.L_x_2) ;  /* 0xfffffffc00fc7947 */ /* 0x000fc0000383ffff */
[----:B------:R-:W-:-:S00]  /*02c0*/  NOP ;  /* 0x0000000000007918 */ /* 0x000fc00000000000 */
        /* <DEDUP_REMOVED lines=11> */
.L_x_26:


//--------------------- .text._Z11suma_bloquePfS_i --------------------------
	.section	.text._Z11suma_bloquePfS_i,"ax",@progbits
	.align	128
        .global         _Z11suma_bloquePfS_i
        .type           _Z11suma_bloquePfS_i,@function
        .size           _Z11suma_bloquePfS_i,(.L_x_27 - _Z11suma_bloquePfS_i)
        .other          _Z11suma_bloquePfS_i,@"STO_CUDA_ENTRY STV_DEFAULT"
_Z11suma_bloquePfS_i:
.text._Z11suma_bloquePfS_i:
        /* <DEDUP_REMOVED lines=22> */
.L_x_4:
[----:B------:R-:W-:-:S04]  /*0160*/  SHF.R.U32.HI R8, RZ, 0x1, R0 ;  /* 0x00000001ff087819 */ /* 0x000fc80000011600 */
[----:B------:R-:W-:-:S13]  /*0170*/  ISETP.GE.U32.AND P1, PT, R6, R8, PT ;  /* 0x000000080600720c */ /* 0x000fda0003f26070 */
[----:B------:R-:W-:Y:S01]  /*0180*/  @!P1 LEA R2, R8, R5, 0x2 ;  /* 0x0000000508029211 */ /* 0x000fe200078e10ff */
[----:B------:R-:W-:Y:S05]  /*0190*/  @!P1 LDS R3, [R5] ;  /* 0x0000000005039984 */ /* 0x000fea0000000800 */
[----:B------:R-:W0:Y:S02]  /*01a0*/  @!P1 LDS R2, [R2] ;  /* 0x0000000002029984 */ /* 0x000e240000000800 */
[----:B0-----:R-:W-:-:S05]  /*01b0*/  @!P1 FADD R4, R2, R3 ;  /* 0x0000000302049221 */ /* 0x001fca0000000000 */
[----:B------:R1:W-:Y:S01]  /*01c0*/  @!P1 STS [R5], R4 ;  /* 0x0000000405009388 */ /* 0x0003e20000000800 */
[----:B------:R-:W-:Y:S01]  /*01d0*/  BAR.SYNC.DEFER_BLOCKING 0x0 ;  /* 0x0000000000007b1d */ /* 0x000fe20000010000 */
[----:B------:R-:W-:Y:S01]  /*01e0*/  ISETP.GT.U32.AND P1, PT, R0, 0x3, PT ;  /* 0x000000030000780c */ /* 0x000fe20003f24070 */
[----:B------:R-:W-:-:S12]  /*01f0*/  IMAD.MOV.U32 R0, RZ, RZ, R8 ;  /* 0x000000ffff007224 */ /* 0x000fd800078e0008 */
[----:B-1----:R-:W-:Y:S05]  /*0200*/  @P1 BRA `(.L_x_4) ;  /* 0xfffffffc00d41947 */ /* 0x002fea000383ffff */
.L_x_3:
        /* <DEDUP_REMOVED lines=9> */
.L_x_5:
        /* <DEDUP_REMOVED lines=14> */
.L_x_27:


//--------------------- .text._Z25transformacion_compartidaPfS_S_i --------------------------
	.section	.text._Z25transformacion_compartidaPfS_S_i,"ax",@progbits
	.align	128
        .global         _Z25transformacion_compartidaPfS_S_i
        .type           _Z25transformacion_compartidaPfS_S_i,@function
        .size           _Z25transformacion_compartidaPfS_S_i,(.L_x_28 - _Z25transformacion_compartidaPfS_S_i)
        .other          _Z25transformacion_compartidaPfS_S_i,@"STO_CUDA_ENTRY STV_DEFAULT"
_Z25transformacion_compartidaPfS_S_i:
.text._Z25transformacion_compartidaPfS_S_i:
[----:B------:R-:W-:Y:S01]  /*0000*/  LDC R1, c[0x0][0x37c] ;  /* 0x0000df00ff017b82 */ /* 0x000fe20000000800 */
[----:B------:R-:W0:Y:S07]  /*0010*/  S2R R10, SR_TID.X ;  /* 0x00000000000a7919 */ /* 0x000e2e0000002100 */
[----:B------:R-:W0:Y:S01]  /*0020*/  S2UR UR4, SR_CTAID.X ;  /* 0x00000000000479c3 */ /* 0x000e220000002500 */
[----:B------:R-:W1:Y:S07]  /*0030*/  LDCU UR5, c[0x0][0x398] ;  /* 0x00007300ff0577ac */ /* 0x000e6e0008000800 */
[----:B------:R-:W0:Y:S02]  /*0040*/  LDC R2, c[0x0][0x360] ;  /* 0x0000d800ff027b82 */ /* 0x000e240000000800 */
[----:B0-----:R-:W-:-:S05]  /*0050*/  IMAD R0, R2, UR4, R10 ;  /* 0x0000000402007c24 */ /* 0x001fca000f8e020a */
[----:B-1----:R-:W-:-:S13]  /*0060*/  ISETP.GE.AND P0, PT, R0, UR5, PT ;  /* 0x0000000500007c0c */ /* 0x002fda000bf06270 */
[----:B------:R-:W-:Y:S05]  /*0070*/  @P0 EXIT ;  /* 0x000000000000094d */ /* 0x000fea0003800000 */
[----:B------:R-:W0:Y:S01]  /*0080*/  LDC.64 R4, c[0x0][0x380] ;  /* 0x0000e000ff047b82 */ /* 0x000e220000000a00 */
[----:B------:R-:W1:Y:S07]  /*0090*/  LDCU.64 UR8, c[0x0][0x358] ;  /* 0x00006b00ff0877ac */ /* 0x000e6e0008000a00 */
[----:B------:R-:W2:Y:S01]  /*00a0*/  LDC.64 R6, c[0x0][0x388] ;  /* 0x0000e200ff067b82 */ /* 0x000ea20000000a00 */
[----:B0-----:R-:W-:-:S05]  /*00b0*/  IMAD.WIDE R4, R0, 0x4, R4 ;  /* 0x0000000400047825 */ /* 0x001fca00078e0204 */
[----:B-1----:R0:W3:Y:S01]  /*00c0*/  LDG.E R9, desc[UR8][R4.64] ;  /* 0x0000000804097981 */ /* 0x0020e2000c1e1900 */
[----:B--2---:R-:W-:-:S06]  /*00d0*/  IMAD.WIDE R6, R0, 0x4, R6 ;  /* 0x0000000400067825 */ /* 0x004fcc00078e0206 */
[----:B------:R1:W2:Y:S01]  /*00e0*/  LDG.E R7, desc[UR8][R6.64] ;  /* 0x0000000806077981 */ /* 0x0002a2000c1e1900 */
[----:B------:R-:W4:Y:S01]  /*00f0*/  S2R R8, SR_CgaCtaId ;  /* 0x0000000000087919 */ /* 0x000f220000008800 */
[----:B------:R-:W-:Y:S02]  /*0100*/  MOV R3, 0x400 ;  /* 0x0000040000037802 */ /* 0x000fe40000000f00 */
[C---:B------:R-:W-:Y:S01]  /*0110*/  ISETP.GE.U32.AND P0, PT, R2.reuse, 0x4, PT ;  /* 0x000000040200780c */ /* 0x040fe20003f06070 */
[----:B0-----:R-:W-:Y:S01]  /*0120*/  HFMA2 R4, -RZ, RZ, 0, 0 ;  /* 0x00000000ff047431 */ /* 0x001fe200000001ff */
[----:B------:R-:W-:Y:S02]  /*0130*/  I2FP.F32.S32 R5, R0 ;  /* 0x0000000000057245 */ /* 0x000fe40000201400 */
[----:B-1----:R-:W-:Y:S02]  /*0140*/  LOP3.LUT R6, R2, 0x3, RZ, 0xc0, !PT ;  /* 0x0000000302067812 */ /* 0x002fe400078ec0ff */
[----:B----4-:R-:W-:-:S04]  /*0150*/  LEA R3, R8, R3, 0x18 ;  /* 0x0000000308037211 */ /* 0x010fc800078ec0ff */
[----:B------:R-:W-:-:S05]  /*0160*/  LEA R10, R10, R3, 0x2 ;  /* 0x000000030a0a7211 */ /* 0x000fca00078e10ff */
[----:B------:R-:W-:Y:S02]  /*0170*/  IMAD R12, R2, 0x4, R10 ;  /* 0x00000004020c7824 */ /* 0x000fe400078e020a */
[----:B------:R-:W-:Y:S01]  /*0180*/  IMAD.MOV.U32 R8, RZ, RZ, RZ ;  /* 0x000000ffff087224 */ /* 0x000fe200078e00ff */
[----:B---3--:R0:W-:Y:S04]  /*0190*/  STS [R10], R9 ;  /* 0x000000090a007388 */ /* 0x0081e80000000800 */
[----:B--2---:R0:W-:Y:S01]  /*01a0*/  STS [R12], R7 ;  /* 0x000000070c007388 */ /* 0x0041e20000000800 */
[----:B------:R-:W-:Y:S06]  /*01b0*/  BAR.SYNC.DEFER_BLOCKING 0x0 ;  /* 0x0000000000007b1d */ /* 0x000fec0000010000 */
[----:B------:R-:W-:Y:S05]  /*01c0*/  @!P0 BRA `(.L_x_6) ;  /* 0x0000000000f08947 */ /* 0x000fea0003800000 */
[----:B------:R-:W-:Y:S01]  /*01d0*/  LOP3.LUT R8, R2, 0x7fc, RZ, 0xc0, !PT ;  /* 0x000007fc02087812 */ /* 0x000fe200078ec0ff */
[----:B------:R-:W-:Y:S01]  /*01e0*/  IMAD.MOV.U32 R4, RZ, RZ, RZ ;  /* 0x000000ffff047224 */ /* 0x000fe200078e00ff */
[----:B0-----:R-:W-:Y:S01]  /*01f0*/  IADD3 R7, PT, PT, R3, 0x8, RZ ;  /* 0x0000000803077810 */ /* 0x001fe20007ffe0ff */
[----:B------:R-:W0:Y:S01]  /*0200*/  LDCU UR10, c[0x0][0x398] ;  /* 0x00007300ff0a77ac */ /* 0x000e220008000800 */
[----:B------:R-:W-:-:S05]  /*0210*/  UMOV UR4, URZ ;  /* 0x000000ff00047c82 */ /* 0x000fca0008000000 */
.L_x_11:
[----:B0-----:R-:W-:Y:S01]  /*0220*/  UISETP.GE.AND UP0, UPT, UR4, UR10, UPT ;  /* 0x0000000a0400728c */ /* 0x001fe2000bf06270 */
[----:B------:R-:W-:Y:S01]  /*0230*/  LEA R9, R2, R7, 0x2 ;  /* 0x0000000702097211 */ /* 0x000fe200078e10ff */
[----:B------:R-:W-:Y:S02]  /*0240*/  UIADD3 UR5, UPT, UPT, UR4, 0x1, URZ ;  /* 0x0000000104057890 */ /* 0x000fe4000fffe0ff */
[----:B------:R-:W-:Y:S02]  /*0250*/  UIADD3 UR6, UPT, UPT, UR4, 0x2, URZ ;  /* 0x0000000204067890 */ /* 0x000fe4000fffe0ff */
[----:B------:R-:W-:Y:S02]  /*0260*/  UIADD3 UR7, UPT, UPT, UR4, 0x3, URZ ;  /* 0x0000000304077890 */ /* 0x000fe4000fffe0ff */
[----:B------:R-:W-:Y:S02]  /*0270*/  UISETP.GE.AND UP1, UPT, UR5, UR10, UPT ;  /* 0x0000000a0500728c */ /* 0x000fe4000bf26270 */
[----:B------:R-:W-:-:S02]  /*0280*/  UISETP.GE.AND UP2, UPT, UR6, UR10, UPT ;  /* 0x0000000a0600728c */ /* 0x000fc4000bf46270 */
[----:B------:R-:W-:Y:S01]  /*0290*/  UISETP.GE.AND UP3, UPT, UR7, UR10, UPT ;  /* 0x0000000a0700728c */ /* 0x000fe2000bf66270 */
[----:B------:R-:W-:Y:S10]  /*02a0*/  BRA.U UP0, `(.L_x_7) ;  /* 0x0000000100247547 */ /* 0x000ff4000b800000 */
[----:B------:R-:W0:Y:S04]  /*02b0*/  LDS R10, [R7+-0x8] ;  /* 0xfffff800070a7984 */ /* 0x000e280000000800 */
[----:B------:R-:W1:Y:S01]  /*02c0*/  LDS R12, [R9+-0x8] ;  /* 0xfffff800090c7984 */ /* 0x000e620000000800 */
[----:B0-----:R-:W-:-:S04]  /*02d0*/  FMUL R11, R5, R10 ;  /* 0x0000000a050b7220 */ /* 0x001fc80000400000 */
[----:B------:R-:W0:Y:S01]  /*02e0*/  F2I.CEIL.NTZ R10, R11 ;  /* 0x0000000b000a7305 */ /* 0x000e22000020b100 */
[----:B------:R-:W-:Y:S01]  /*02f0*/  FADD R13, R4, R11 ;  /* 0x0000000b040d7221 */ /* 0x000fe20000000000 */
[----:B0-----:R-:W-:-:S04]  /*0300*/  LOP3.LUT R10, R10, 0x1, RZ, 0xc0, !PT ;  /* 0x000000010a0a7812 */ /* 0x001fc800078ec0ff */
[----:B------:R-:W-:-:S13]  /*0310*/  ISETP.NE.U32.AND P0, PT, R10, 0x1, PT ;  /* 0x000000010a00780c */ /* 0x000fda0003f05070 */
[----:B-1----:R-:W-:-:S04]  /*0320*/  @!P0 FADD R12, -R12, -RZ ;  /* 0x800000ff0c0c8221 */ /* 0x002fc80000000100 */
[----:B------:R-:W-:-:S07]  /*0330*/  FADD R4, R13, R12 ;  /* 0x0000000c0d047221 */ /* 0x000fce0000000000 */
.L_x_7:
[----:B------:R-:W-:Y:S05]  /*0340*/  BRA.U UP1, `(.L_x_8) ;  /* 0x0000000101287547 */ /* 0x000fea000b800000 */
[----:B------:R-:W0:Y:S04]  /*0350*/  LDS R10, [R7+-0x4] ;  /* 0xfffffc00070a7984 */ /* 0x000e280000000800 */
[----:B------:R-:W1:Y:S01]  /*0360*/  LDS R12, [R9+-0x4] ;  /* 0xfffffc00090c7984 */ /* 0x000e620000000800 */
[----:B0-----:R-:W-:-:S04]  /*0370*/  FMUL R11, R5, R10 ;  /* 0x0000000a050b7220 */ /* 0x001fc80000400000 */
[----:B------:R-:W0:Y:S01]  /*0380*/  F2I.CEIL.NTZ R10, R11 ;  /* 0x0000000b000a7305 */ /* 0x000e22000020b100 */
[----:B------:R-:W-:Y:S01]  /*0390*/  FADD R13, R4, R11 ;  /* 0x0000000b040d7221 */ /* 0x000fe20000000000 */
[----:B0-----:R-:W-:-:S04]  /*03a0*/  LOP3.LUT R10, R10, 0x1, RZ, 0xc0, !PT ;  /* 0x000000010a0a7812 */ /* 0x001fc800078ec0ff */
[----:B------:R-:W-:-:S13]  /*03b0*/  ISETP.NE.U32.AND P0, PT, R10, 0x1, PT ;  /* 0x000000010a00780c */ /* 0x000fda0003f05070 */
[----:B-1----:R-:W-:Y:S01]  /*03c0*/  @!P0 FADD R10, -R12, -RZ ;  /* 0x800000ff0c0a8221 */ /* 0x002fe20000000100 */
[----:B------:R-:W-:-:S04]  /*03d0*/  @P0 IMAD.MOV.U32 R10, RZ, RZ, R12 ;  /* 0x000000ffff0a0224 */ /* 0x000fc800078e000c */
[----:B------:R-:W-:-:S07]  /*03e0*/  FADD R4, R13, R10 ;  /* 0x0000000a0d047221 */ /* 0x000fce0000000000 */
.L_x_8:
[----:B------:R-:W-:Y:S05]  /*03f0*/  BRA.U UP2, `(.L_x_9) ;  /* 0x0000000102287547 */ /* 0x000fea000b800000 */
[----:B------:R-:W0:Y:S04]  /*0400*/  LDS R10, [R7] ;  /* 0x00000000070a7984 */ /* 0x000e280000000800 */
[----:B------:R-:W1:Y:S01]  /*0410*/  LDS R12, [R9] ;  /* 0x00000000090c7984 */ /* 0x000e620000000800 */
[----:B0-----:R-:W-:-:S04]  /*0420*/  FMUL R11, R5, R10 ;  /* 0x0000000a050b7220 */ /* 0x001fc80000400000 */
[----:B------:R-:W0:Y:S01]  /*0430*/  F2I.CEIL.NTZ R10, R11 ;  /* 0x0000000b000a7305 */ /* 0x000e22000020b100 */
[----:B------:R-:W-:Y:S01]  /*0440*/  FADD R13, R4, R11 ;  /* 0x0000000b040d7221 */ /* 0x000fe20000000000 */
[----:B0-----:R-:W-:-:S04]  /*0450*/  LOP3.LUT R10, R10, 0x1, RZ, 0xc0, !PT ;  /* 0x000000010a0a7812 */ /* 0x001fc800078ec0ff */
[----:B------:R-:W-:-:S13]  /*0460*/  ISETP.NE.U32.AND P0, PT, R10, 0x1, PT ;  /* 0x000000010a00780c */ /* 0x000fda0003f05070 */
[----:B-1----:R-:W-:Y:S01]  /*0470*/  @!P0 FADD R10, -R12, -RZ ;  /* 0x800000ff0c0a8221 */ /* 0x002fe20000000100 */
[----:B------:R-:W-:-:S05]  /*0480*/  @P0 MOV R10, R12 ;  /* 0x0000000c000a0202 */ /* 0x000fca0000000f00 */
[----:B------:R-:W-:-:S07]  /*0490*/  FADD R4, R13, R10 ;  /* 0x0000000a0d047221 */ /* 0x000fce0000000000 */
.L_x_9:
[----:B------:R-:W-:Y:S05]  /*04a0*/  BRA.U UP3, `(.L_x_10) ;  /* 0x0000000103287547 */ /* 0x000fea000b800000 */
[----:B------:R-:W0:Y:S04]  /*04b0*/  LDS R10, [R7+0x4] ;  /* 0x00000400070a7984 */ /* 0x000e280000000800 */
[----:B------:R-:W1:Y:S01]  /*04c0*/  LDS R9, [R9+0x4] ;  /* 0x0000040009097984 */ /* 0x000e620000000800 */
        /* <DEDUP_REMOVED lines=8> */
.L_x_10:
[----:B------:R-:W-:Y:S01]  /*0550*/  UIADD3 UR4, UPT, UPT, UR4, 0x4, URZ ;  /* 0x0000000404047890 */ /* 0x000fe2000fffe0ff */
[----:B------:R-:W-:-:S05]  /*0560*/  IADD3 R7, PT, PT, R7, 0x10, RZ ;  /* 0x0000001007077810 */ /* 0x000fca0007ffe0ff */
[----:B------:R-:W-:-:S13]  /*0570*/  ISETP.NE.AND P0, PT, R8, UR4, PT ;  /* 0x0000000408007c0c */ /* 0x000fda000bf05270 */
[----:B------:R-:W-:Y:S05]  /*0580*/  @P0 BRA `(.L_x_11) ;  /* 0xfffffffc00240947 */ /* 0x000fea000383ffff */
.L_x_6:
[----:B------:R-:W-:-:S13]  /*0590*/  ISETP.NE.AND P0, PT, R6, RZ, PT ;  /* 0x000000ff0600720c */ /* 0x000fda0003f05270 */
[----:B------:R-:W-:Y:S05]  /*05a0*/  @!P0 BRA `(.L_x_12) ;  /* 0x0000000000588947 */ /* 0x000fea0003800000 */
[----:B------:R-:W-:Y:S01]  /*05b0*/  LEA R3, R8, R3, 0x2 ;  /* 0x0000000308037211 */ /* 0x000fe200078e10ff */
[----:B------:R-:W-:Y:S01]  /*05c0*/  IMAD.MOV R6, RZ, RZ, -R6 ;  /* 0x000000ffff067224 */ /* 0x000fe200078e0a06 */
[----:B------:R-:W1:Y:S01]  /*05d0*/  LDCU UR4, c[0x0][0x398] ;  /* 0x00007300ff0477ac */ /* 0x000e620008000800 */
[----:B------:R-:W-:-:S05]  /*05e0*/  NOP ;  /* 0x0000000000007918 */ /* 0x000fca0000000000 */
.L_x_14:
[----:B-1----:R-:W-:Y:S02]  /*05f0*/  ISETP.GE.AND P1, PT, R8, UR4, PT ;  /* 0x0000000408007c0c */ /* 0x002fe4000bf26270 */
[----:B------:R-:W-:-:S04]  /*0600*/  IADD3 R6, PT, PT, R6, 0x1, RZ ;  /* 0x0000000106067810 */ /* 0x000fc80007ffe0ff */
[----:B------:R-:W-:-:S07]  /*0610*/  ISETP.NE.AND P0, PT, R6, RZ, PT ;  /* 0x000000ff0600720c */ /* 0x000fce0003f05270 */
[----:B------:R-:W-:Y:S06]  /*0620*/  @P1 BRA `(.L_x_13) ;  /* 0x00000000002c1947 */ /* 0x000fec0003800000 */
[----:B0-----:R-:W0:Y:S01]  /*0630*/  LDS R10, [R3] ;  /* 0x00000000030a7984 */ /* 0x001e220000000800 */
[----:B------:R-:W-:-:S06]  /*0640*/  LEA R11, R2, R3, 0x2 ;  /* 0x00000003020b7211 */ /* 0x000fcc00078e10ff */
[----:B------:R-:W1:Y:S01]  /*0650*/  LDS R11, [R11] ;  /* 0x000000000b0b7984 */ /* 0x000e620000000800 */
        /* <DEDUP_REMOVED lines=8> */
.L_x_13:
[----:B------:R-:W-:Y:S02]  /*06e0*/  IADD3 R8, PT, PT, R8, 0x1, RZ ;  /* 0x0000000108087810 */ /* 0x000fe40007ffe0ff */
[----:B------:R-:W-:Y:S01]  /*06f0*/  IADD3 R3, PT, PT, R3, 0x4, RZ ;  /* 0x0000000403037810 */ /* 0x000fe20007ffe0ff */
[----:B------:R-:W-:Y:S06]  /*0700*/  @P0 BRA `(.L_x_14) ;  /* 0xfffffffc00b80947 */ /* 0x000fec000383ffff */
.L_x_12:
[----:B------:R-:W1:Y:S02]  /*0710*/  LDC.64 R2, c[0x0][0x390] ;  /* 0x0000e400ff027b82 */ /* 0x000e640000000a00 */
[----:B-1----:R-:W-:-:S05]  /*0720*/  IMAD.WIDE R2, R0, 0x4, R2 ;  /* 0x0000000400027825 */ /* 0x002fca00078e0202 */
[----:B------:R-:W-:Y:S01]  /*0730*/  STG.E desc[UR8][R2.64], R4 ;  /* 0x0000000402007986 */ /* 0x000fe2000c101908 */
[----:B------:R-:W-:Y:S05]  /*0740*/  EXIT ;  /* 0x000000000000794d */ /* 0x000fea0003800000 */
.L_x_15:
        /* <DEDUP_REMOVED lines=11> */
.L_x_28:


//--------------------- .text._Z14transformacionPfS_S_i --------------------------
	.section	.text._Z14transformacionPfS_S_i,"ax",@progbits
	.align	128
        .global         _Z14transformacionPfS_S_i
        .type           _Z14transformacionPfS_S_i,@function
        .size           _Z14transformacionPfS_S_i,(.L_x_29 - _Z14transformacionPfS_S_i)
        .other          _Z14transformacionPfS_S_i,@"STO_CUDA_ENTRY STV_DEFAULT"
_Z14transformacionPfS_S_i:
.text._Z14transformacionPfS_S_i:
[----:B------:R-:W-:Y:S01]  /*0000*/  LDC R1, c[0x0][0x37c] ;  /* 0x0000df00ff017b82 */ /* 0x000fe20000000800 */
[----:B------:R-:W0:Y:S07]  /*0010*/  S2R R2, SR_TID.X ;  /* 0x0000000000027919 */ /* 0x000e2e0000002100 */
[----:B------:R-:W1:Y:S01]  /*0020*/  S2UR UR4, SR_CTAID.X ;  /* 0x00000000000479c3 */ /* 0x000e620000002500 */
[----:B------:R-:W1:Y:S01]  /*0030*/  LDCU UR5, c[0x0][0x360] ;  /* 0x00006c00ff0577ac */ /* 0x000e620008000800 */
[----:B------:R-:W2:Y:S01]  /*0040*/  LDCU UR6, c[0x0][0x398] ;  /* 0x00007300ff0677ac */ /* 0x000ea20008000800 */
[----:B-1----:R-:W-:-:S06]  /*0050*/  UIMAD UR4, UR5, UR4, URZ ;  /* 0x00000004050472a4 */ /* 0x002fcc000f8e02ff */
[----:B------:R-:W-:Y:S02]  /*0060*/  MOV R3, UR4 ;  /* 0x0000000400037c02 */ /* 0x000fe40008000f00 */
[----:B0-----:R-:W-:-:S04]  /*0070*/  IADD3 R2, PT, PT, R2, UR4, RZ ;  /* 0x0000000402027c10 */ /* 0x001fc8000fffe0ff */
[----:B--2---:R-:W-:-:S13]  /*0080*/  ISETP.GE.AND P0, PT, R2, UR6, PT ;  /* 0x0000000602007c0c */ /* 0x004fda000bf06270 */
[----:B------:R-:W-:Y:S05]  /*0090*/  @P0 EXIT ;  /* 0x000000000000094d */ /* 0x000fea0003800000 */
[C---:B------:R-:W-:Y:S01]  /*00a0*/  IADD3 R4, PT, PT, R3.reuse, UR5, RZ ;  /* 0x0000000503047c10 */ /* 0x040fe2000fffe0ff */
[----:B------:R-:W0:Y:S01]  /*00b0*/  LDCU.64 UR6, c[0x0][0x358] ;  /* 0x00006b00ff0677ac */ /* 0x000e220008000a00 */
[----:B------:R-:W-:Y:S02]  /*00c0*/  HFMA2 R0, -RZ, RZ, 0, 0 ;  /* 0x00000000ff007431 */ /* 0x000fe400000001ff */
[----:B------:R-:W-:-:S13]  /*00d0*/  ISETP.GE.AND P0, PT, R3, R4, PT ;  /* 0x000000040300720c */ /* 0x000fda0003f06270 */
[----:B------:R-:W-:Y:S05]  /*00e0*/  @P0 BRA `(.L_x_16) ;  /* 0x0000000400680947 */ /* 0x000fea0003800000 */
[----:B------:R-:W-:Y:S01]  /*00f0*/  ULOP3.LUT UP0, UR4, UR5, 0x3, URZ, 0xc0, !UPT ;  /* 0x0000000305047892 */ /* 0x000fe2000f80c0ff */
[----:B------:R-:W-:Y:S01]  /*0100*/  I2FP.F32.S32 R5, R2 ;  /* 0x0000000200057245 */ /* 0x000fe20000201400 */
[----:B------:R-:W-:-:S07]  /*0110*/  IMAD.MOV.U32 R0, RZ, RZ, RZ ;  /* 0x000000ffff007224 */ /* 0x000fce00078e00ff */
[----:B------:R-:W-:Y:S05]  /*0120*/  BRA.U !UP0, `(.L_x_17) ;  /* 0x00000001085c7547 */ /* 0x000fea000b800000 */
[----:B------:R-:W1:Y:S01]  /*0130*/  LDC.64 R8, c[0x0][0x380] ;  /* 0x0000e000ff087b82 */ /* 0x000e620000000a00 */
[----:B------:R-:W-:Y:S01]  /*0140*/  MOV R0, RZ ;  /* 0x000000ff00007202 */ /* 0x000fe20000000f00 */
[----:B------:R-:W2:Y:S01]  /*0150*/  LDCU UR8, c[0x0][0x398] ;  /* 0x00007300ff0877ac */ /* 0x000ea20008000800 */
[----:B------:R-:W-:-:S05]  /*0160*/  UIADD3 UR4, UPT, UPT, -UR4, URZ, URZ ;  /* 0x000000ff04047290 */ /* 0x000fca000fffe1ff */
[----:B------:R-:W3:Y:S07]  /*0170*/  LDC.64 R6, c[0x0][0x388] ;  /* 0x0000e200ff067b82 */ /* 0x000eee0000000a00 */
.L_x_19:
[----:B--2---:R-:W-:Y:S01]  /*0180*/  ISETP.GE.AND P0, PT, R3, UR8, PT ;  /* 0x0000000803007c0c */ /* 0x004fe2000bf06270 */
[----:B------:R-:W-:-:S04]  /*0190*/  UIADD3 UR4, UPT, UPT, UR4, 0x1, URZ ;  /* 0x0000000104047890 */ /* 0x000fc8000fffe0ff */
[----:B------:R-:W-:-:S08]  /*01a0*/  UISETP.NE.AND UP0, UPT, UR4, URZ, UPT ;  /* 0x000000ff0400728c */ /* 0x000fd0000bf05270 */
[----:B------:R-:W-:Y:S05]  /*01b0*/  @P0 BRA `(.L_x_18) ;  /* 0x0000000000300947 */ /* 0x000fea0003800000 */
[----:B-1----:R-:W-:-:S06]  /*01c0*/  IMAD.WIDE R10, R3, 0x4, R8 ;  /* 0x00000004030a7825 */ /* 0x002fcc00078e0208 */
[----:B0-----:R-:W2:Y:S01]  /*01d0*/  LDG.E R10, desc[UR6][R10.64] ;  /* 0x000000060a0a7981 */ /* 0x001ea2000c1e1900 */
[----:B---3--:R-:W-:-:S06]  /*01e0*/  IMAD.WIDE R12, R3, 0x4, R6 ;  /* 0x00000004030c7825 */ /* 0x008fcc00078e0206 */
[----:B------:R-:W3:Y:S01]  /*01f0*/  LDG.E R12, desc[UR6][R12.64] ;  /* 0x000000060c0c7981 */ /* 0x000ee2000c1e1900 */
[----:B--2---:R-:W-:-:S04]  /*0200*/  FMUL R15, R5, R10 ;  /* 0x0000000a050f7220 */ /* 0x004fc80000400000 */
[----:B------:R-:W0:Y:S01]  /*0210*/  F2I.CEIL.NTZ R14, R15 ;  /* 0x0000000f000e7305 */ /* 0x000e22000020b100 */
[----:B------:R-:W-:Y:S01]  /*0220*/  FADD R17, R0, R15 ;  /* 0x0000000f00117221 */ /* 0x000fe20000000000 */
[----:B0-----:R-:W-:-:S04]  /*0230*/  LOP3.LUT R14, R14, 0x1, RZ, 0xc0, !PT ;  /* 0x000000010e0e7812 */ /* 0x001fc800078ec0ff */
[----:B------:R-:W-:-:S13]  /*0240*/  ISETP.NE.U32.AND P0, PT, R14, 0x1, PT ;  /* 0x000000010e00780c */ /* 0x000fda0003f05070 */
[----:B---3--:R-:W-:Y:S01]  /*0250*/  @!P0 FADD R14, -R12, -RZ ;  /* 0x800000ff0c0e8221 */ /* 0x008fe20000000100 */
[----:B------:R-:W-:-:S05]  /*0260*/  @P0 MOV R14, R12 ;  /* 0x0000000c000e0202 */ /* 0x000fca0000000f00 */
[----:B------:R-:W-:-:S07]  /*0270*/  FADD R0, R17, R14 ;  /* 0x0000000e11007221 */ /* 0x000fce0000000000 */
.L_x_18:
[----:B------:R-:W-:Y:S01]  /*0280*/  VIADD R3, R3, 0x1 ;  /* 0x0000000103037836 */ /* 0x000fe20000000000 */
[----:B------:R-:W-:Y:S06]  /*0290*/  BRA.U UP0, `(.L_x_19) ;  /* 0xfffffffd00b87547 */ /* 0x000fec000b83ffff */
.L_x_17:
[----:B-1----:R-:W1:Y:S01]  /*02a0*/  LDC.64 R8, c[0x0][0x380] ;  /* 0x0000e000ff087b82 */ /* 0x002e620000000a00 */
[----:B------:R-:W-:Y:S01]  /*02b0*/  UISETP.GE.U32.AND UP0, UPT, UR5, 0x4, UPT ;  /* 0x000000040500788c */ /* 0x000fe2000bf06070 */
[----:B------:R-:W2:Y:S06]  /*02c0*/  LDCU UR4, c[0x0][0x398] ;  /* 0x00007300ff0477ac */ /* 0x000eac0008000800 */
[----:B------:R-:W4:Y:S02]  /*02d0*/  LDC.64 R10, c[0x0][0x388] ;  /* 0x0000e200ff0a7b82 */ /* 0x000f240000000a00 */
[----:B------:R-:W-:Y:S05]  /*02e0*/  BRA.U !UP0, `(.L_x_16) ;  /* 0x0000000108e87547 */ /* 0x000fea000b800000 */
.L_x_24:
[C---:B--2---:R-:W-:Y:S02]  /*02f0*/  ISETP.GE.AND P3, PT, R3.reuse, UR4, PT ;  /* 0x0000000403007c0c */ /* 0x044fe4000bf66270 */
[C---:B---3--:R-:W-:Y:S02]  /*0300*/  IADD3 R6, PT, PT, R3.reuse, 0x1, RZ ;  /* 0x0000000103067810 */ /* 0x048fe40007ffe0ff */
[C---:B------:R-:W-:Y:S02]  /*0310*/  IADD3 R7, PT, PT, R3.reuse, 0x2, RZ ;  /* 0x0000000203077810 */ /* 0x040fe40007ffe0ff */
[----:B------:R-:W-:Y:S02]  /*0320*/  IADD3 R12, PT, PT, R3, 0x3, RZ ;  /* 0x00000003030c7810 */ /* 0x000fe40007ffe0ff */
[----:B------:R-:W-:Y:S02]  /*0330*/  ISETP.GE.AND P0, PT, R6, UR4, PT ;  /* 0x0000000406007c0c */ /* 0x000fe4000bf06270 */
[----:B------:R-:W-:Y:S01]  /*0340*/  ISETP.GE.AND P1, PT, R7, UR4, PT ;  /* 0x0000000407007c0c */ /* 0x000fe2000bf26270 */
[----:B----4-:R-:W-:Y:S01]  /*0350*/  IMAD.WIDE R6, R3, 0x4, R10 ;  /* 0x0000000403067825 */ /* 0x010fe200078e020a */
[----:B------:R-:W-:Y:S01]  /*0360*/  ISETP.GE.AND P2, PT, R12, UR4, PT ;  /* 0x000000040c007c0c */ /* 0x000fe2000bf46270 */
[----:B------:R-:W-:-:S12]  /*0370*/  @P3 BRA `(.L_x_20) ;  /* 0x0000000000283947 */ /* 0x000fd80003800000 */
[----:B-1----:R-:W-:Y:S01]  /*0380*/  IMAD.WIDE R12, R3, 0x4, R8 ;  /* 0x00000004030c7825 */ /* 0x002fe200078e0208 */
[----:B0-----:R-:W2:Y:S05]  /*0390*/  LDG.E R16, desc[UR6][R6.64] ;  /* 0x0000000606107981 */ /* 0x001eaa000c1e1900 */
[----:B------:R-:W3:Y:S02]  /*03a0*/  LDG.E R12, desc[UR6][R12.64] ;  /* 0x000000060c0c7981 */ /* 0x000ee4000c1e1900 */
[----:B---3--:R-:W-:-:S04]  /*03b0*/  FMUL R15, R5, R12 ;  /* 0x0000000c050f7220 */ /* 0x008fc80000400000 */
[----:B------:R-:W0:Y:S02]  /*03c0*/  F2I.CEIL.NTZ R14, R15 ;  /* 0x0000000f000e7305 */ /* 0x000e24000020b100 */
[----:B0-----:R-:W-:-:S04]  /*03d0*/  LOP3.LUT R14, R14, 0x1, RZ, 0xc0, !PT ;  /* 0x000000010e0e7812 */ /* 0x001fc800078ec0ff */
[----:B------:R-:W-:Y:S01]  /*03e0*/  ISETP.NE.U32.AND P3, PT, R14, 0x1, PT ;  /* 0x000000010e00780c */ /* 0x000fe20003f65070 */
[----:B------:R-:W-:-:S12]  /*03f0*/  FADD R17, R0, R15 ;  /* 0x0000000f00117221 */ /* 0x000fd80000000000 */
[----:B--2---:R-:W-:-:S04]  /*0400*/  @!P3 FADD R16, -R16, -RZ ;  /* 0x800000ff1010b221 */ /* 0x004fc80000000100 */
[----:B------:R-:W-:-:S07]  /*0410*/  FADD R0, R17, R16 ;  /* 0x0000001011007221 */ /* 0x000fce0000000000 */
.L_x_20:
[----:B------:R-:W-:Y:S05]  /*0420*/  @P0 BRA `(.L_x_21) ;  /* 0x00000000002c0947 */ /* 0x000fea0003800000 */
        /* <DEDUP_REMOVED lines=8> */
[----:B--2---:R-:W-:Y:S01]  /*04b0*/  @!P0 FADD R14, -R16, -RZ ;  /* 0x800000ff100e8221 */ /* 0x004fe20000000100 */
[----:B------:R-:W-:-:S04]  /*04c0*/  @P0 IMAD.MOV.U32 R14, RZ, RZ, R16 ;  /* 0x000000ffff0e0224 */ /* 0x000fc800078e0010 */
[----:B------:R-:W-:-:S07]  /*04d0*/  FADD R0, R17, R14 ;  /* 0x0000000e11007221 */ /* 0x000fce0000000000 */
.L_x_21:
        /* <DEDUP_REMOVED lines=10> */
[----:B------:R-:W-:-:S05]  /*0580*/  @P0 MOV R14, R16 ;  /* 0x00000010000e0202 */ /* 0x000fca0000000f00 */
[----:B------:R-:W-:-:S07]  /*0590*/  FADD R0, R17, R14 ;  /* 0x0000000e11007221 */ /* 0x000fce0000000000 */
.L_x_22:
        /* <DEDUP_REMOVED lines=12> */
.L_x_23:
[----:B------:R-:W-:-:S04]  /*0660*/  IADD3 R3, PT, PT, R3, 0x4, RZ ;  /* 0x0000000403037810 */ /* 0x000fc80007ffe0ff */
[----:B------:R-:W-:-:S13]  /*0670*/  ISETP.NE.AND P0, PT, R3, R4, PT ;  /* 0x000000040300720c */ /* 0x000fda0003f05270 */
[----:B------:R-:W-:Y:S05]  /*0680*/  @P0 BRA `(.L_x_24) ;  /* 0xfffffffc00180947 */ /* 0x000fea000383ffff */
.L_x_16:
[----:B------:R-:W5:Y:S02]  /*0690*/  LDC.64 R4, c[0x0][0x390] ;  /* 0x0000e400ff047b82 */ /* 0x000f640000000a00 */
[----:B-----5:R-:W-:-:S05]  /*06a0*/  IMAD.WIDE R2, R2, 0x4, R4 ;  /* 0x0000000402027825 */ /* 0x020fca00078e0204 */
[----:B0-----:R-:W-:Y:S01]  /*06b0*/  STG.E desc[UR6][R2.64], R0 ;  /* 0x0000000002007986 */ /* 0x001fe2000c101906 */
[----:B--2---:R-:W-:Y:S05]  /*06c0*/  EXIT ;  /* 0x000000000000794d */ /* 0x004fea0003800000 */
.L_x_25:
        /* <DEDUP_REMOVED lines=11> */
.L_x_29:


//--------------------- .nv.shared._Z5mayorPfS_i  --------------------------
	.section	.nv.shared._Z5mayorPfS_i,"aw",@nobits
	.sectionflags	@""
	.align	16
	.zero		1024


//--------------------- .nv.shared.reserved.0     --------------------------
	.section	.nv.shared.reserved.0,"aw",@nobits
	.weak		__nv_reservedSMEM_offset_0_alias
	.size		__nv_reservedSMEM_offset_0_alias, 0, 64
	.other		__nv_reservedSMEM_offset_0_alias,@"STO_CUDA_RESERVED_SHARED STV_DEFAULT"
__nv_reservedSMEM_offset_0_alias:
	.zero		0
	.zero		64


//--------------------- .nv.shared._Z11suma_bloquePfS_i --------------------------
	.section	.nv.shared._Z11suma_bloquePfS_i,"aw",@nobits
	.sectionflags	@""
	.align	16
	.zero		1024


//--------------------- .nv.shared._Z25transformacion_compartidaPfS_S_i --------------------------
	.section	.nv.shared._Z25transformacion_compartidaPfS_S_i,"aw",@nobits
	.sectionflags	@""
	.align	16
	.zero		1024


//--------------------- .nv.shared._Z14transformacionPfS_S_i --------------------------
	.section	.nv.shared._Z14transformacionPfS_S_i,"aw",@nobits
	.sectionflags	@""
	.align	16
	.zero		1024


//--------------------- .nv.constant0._Z5mayorPfS_i --------------------------
	.section	.nv.constant0._Z5mayorPfS_i,"a",@progbits
	.sectionflags	@""
	.align	4
.nv.constant0._Z5mayorPfS_i:
	.zero		916


//--------------------- .nv.constant0._Z11suma_bloquePfS_i --------------------------
	.section	.nv.constant0._Z11suma_bloquePfS_i,"a",@progbits
	.sectionflags	@""
	.align	4
.nv.constant0._Z11suma_bloquePfS_i:
	.zero		916


//--------------------- .nv.constant0._Z25transformacion_compartidaPfS_S_i --------------------------
	.section	.nv.constant0._Z25transformacion_compartidaPfS_S_i,"a",@progbits
	.sectionflags	@""
	.align	4
.nv.constant0._Z25transformacion_compartidaPfS_S_i:
	.zero		924


//--------------------- .nv.constant0._Z14transformacionPfS_S_i --------------------------
	.section	.nv.constant0._Z14transformacionPfS_S_i,"a",@progbits
	.sectionflags	@""
	.align	4
.nv.constant0._Z14transformacionPfS_S_i:
	.zero		924


//--------------------- SYMBOLS --------------------------

	.type		.nv.reservedSmem.offset0,@object
	.size		.nv.reservedSmem.offset0,0x4
	.type		.nv.reservedSmem.cap,@object
	.size		.nv.reservedSmem.cap,0x4
